	.headerflags	@"EF_CUDA_TEXMODE_UNIFIED EF_CUDA_64BIT_ADDRESS EF_CUDA_ACCELERATORS EF_CUDA_SM90 EF_CUDA_VIRTUAL_SM(EF_CUDA_SM90)"
	.elftype	@"ET_EXEC"


//--------------------- .nv.info                  --------------------------
	.section	.nv.info,"",@"SHT_CUDA_INFO"
	.align	4


	//----- nvinfo : EIATTR_REGCOUNT
	.align		4
        /*0000*/ 	.byte	0x04, 0x2f
        /*0002*/ 	.short	(.L_1 - .L_0)
	.align		4
.L_0:
        /*0004*/ 	.word	index@(triton_poi_fused_clone_9)
        /*0008*/ 	.word	0x00000012


	//----- nvinfo : EIATTR_MIN_STACK_SIZE
	.align		4
.L_1:
        /*000c*/ 	.byte	0x04, 0x12
        /*000e*/ 	.short	(.L_3 - .L_2)
	.align		4
.L_2:
        /*0010*/ 	.word	index@(triton_poi_fused_clone_9)
        /*0014*/ 	.word	0x00000000


	//----- nvinfo : EIATTR_FRAME_SIZE
	.align		4
.L_3:
        /*0018*/ 	.byte	0x04, 0x11
        /*001a*/ 	.short	(.L_5 - .L_4)
	.align		4
.L_4:
        /*001c*/ 	.word	index@(triton_poi_fused_clone_9)
        /*0020*/ 	.word	0x00000000


	//----- nvinfo : EIATTR_MIN_STACK_SIZE
	.align		4
.L_5:
        /*0024*/ 	.byte	0x04, 0x12
        /*0026*/ 	.short	(.L_7 - .L_6)
	.align		4
.L_6:
        /*0028*/ 	.word	index@(triton_poi_fused_clone_9)
        /*002c*/ 	.word	0x00000000
.L_7:


//--------------------- .nv.info.triton_poi_fused_clone_9 --------------------------
	.section	.nv.info.triton_poi_fused_clone_9,"",@"SHT_CUDA_INFO"
	.sectionflags	@""
	.align	4


	//----- nvinfo : EIATTR_CUDA_API_VERSION
	.align		4
        /*0000*/ 	.byte	0x04, 0x37
        /*0002*/ 	.short	(.L_9 - .L_8)
.L_8:
        /*0004*/ 	.word	0x0000007c


	//----- nvinfo : EIATTR_KPARAM_INFO
	.align		4
.L_9:
        /*0008*/ 	.byte	0x04, 0x17
        /*000a*/ 	.short	(.L_11 - .L_10)
.L_10:
        /*000c*/ 	.word	0x00000000
        /*0010*/ 	.short	0x0004
        /*0012*/ 	.short	0x0020
        /*0014*/ 	.byte	0x00, 0xf0, 0x11, 0x00


	//----- nvinfo : EIATTR_KPARAM_INFO
	.align		4
.L_11:
        /*0018*/ 	.byte	0x04, 0x17
        /*001a*/ 	.short	(.L_13 - .L_12)
.L_12:
        /*001c*/ 	.word	0x00000000
        /*0020*/ 	.short	0x0003
        /*0022*/ 	.short	0x0018
        /*0024*/ 	.byte	0x00, 0xf4, 0x21, 0x00


	//----- nvinfo : EIATTR_KPARAM_INFO
	.align		4
.L_13:
        /*0028*/ 	.byte	0x04, 0x17
        /*002a*/ 	.short	(.L_15 - .L_14)
.L_14:
        /*002c*/ 	.word	0x00000000
        /*0030*/ 	.short	0x0002
        /*0032*/ 	.short	0x0010
        /*0034*/ 	.byte	0x00, 0xf4, 0x21, 0x00


	//----- nvinfo : EIATTR_KPARAM_INFO
	.align		4
.L_15:
        /*0038*/ 	.byte	0x04, 0x17
        /*003a*/ 	.short	(.L_17 - .L_16)
.L_16:
        /*003c*/ 	.word	0x00000000
        /*0040*/ 	.short	0x0001
        /*0042*/ 	.short	0x0008
        /*0044*/ 	.byte	0x00, 0xf4, 0x21, 0x00


	//----- nvinfo : EIATTR_KPARAM_INFO
	.align		4
.L_17:
        /*0048*/ 	.byte	0x04, 0x17
        /*004a*/ 	.short	(.L_19 - .L_18)
.L_18:
        /*004c*/ 	.word	0x00000000
        /*0050*/ 	.short	0x0000
        /*0052*/ 	.short	0x0000
        /*0054*/ 	.byte	0x00, 0xf4, 0x21, 0x00


	//----- nvinfo : EIATTR_SPARSE_MMA_MASK
	.align		4
.L_19:
        /*0058*/ 	.byte	0x03, 0x50
        /*005a*/ 	.short	0x0000


	//----- nvinfo : EIATTR_MAXREG_COUNT
	.align		4
        /*005c*/ 	.byte	0x03, 0x1b
        /*005e*/ 	.short	0x00ff


	//----- nvinfo : EIATTR_EXIT_INSTR_OFFSETS
	.align		4
        /*0060*/ 	.byte	0x04, 0x1c
        /*0062*/ 	.short	(.L_21 - .L_20)


	//   ....[0]....
.L_20:
        /*0064*/ 	.word	0x000003e0


	//   ....[1]....
        /*0068*/ 	.word	0x00000400


	//----- nvinfo : EIATTR_REQNTID
	.align		4
.L_21:
        /*006c*/ 	.byte	0x04, 0x10
        /*006e*/ 	.short	(.L_23 - .L_22)
.L_22:
        /*0070*/ 	.word	0x00000080
        /*0074*/ 	.word	0x00000001
        /*0078*/ 	.word	0x00000001


	//----- nvinfo : EIATTR_CBANK_PARAM_SIZE
	.align		4
.L_23:
        /*007c*/ 	.byte	0x03, 0x19
        /*007e*/ 	.short	0x0024


	//----- nvinfo : EIATTR_PARAM_CBANK
	.align		4
        /*0080*/ 	.byte	0x04, 0x0a
        /*0082*/ 	.short	(.L_25 - .L_24)
	.align		4
.L_24:
        /*0084*/ 	.word	index@(.nv.constant0.triton_poi_fused_clone_9)
        /*0088*/ 	.short	0x0210
        /*008a*/ 	.short	0x0024


	//----- nvinfo : EIATTR_SW_WAR
	.align		4
.L_25:
        /*008c*/ 	.byte	0x04, 0x36
        /*008e*/ 	.short	(.L_27 - .L_26)
.L_26:
        /*0090*/ 	.word	0x00000008
.L_27:


//--------------------- .nv.callgraph             --------------------------
	.section	.nv.callgraph,"",@"SHT_CUDA_CALLGRAPH"
	.align	4
	.sectionentsize	8
	.align		4
        /*0000*/ 	.word	0x00000000
	.align		4
        /*0004*/ 	.word	0xffffffff
	.align		4
        /*0008*/ 	.word	0x00000000
	.align		4
        /*000c*/ 	.word	0xfffffffe
	.align		4
        /*0010*/ 	.word	0x00000000
	.align		4
        /*0014*/ 	.word	0xfffffffd
	.align		4
        /*0018*/ 	.word	0x00000000
	.align		4
        /*001c*/ 	.word	0xfffffffc


//--------------------- .text.triton_poi_fused_clone_9 --------------------------
	.section	.text.triton_poi_fused_clone_9,"ax",@progbits
	.align	128
        .global         triton_poi_fused_clone_9
        .type           triton_poi_fused_clone_9,@function
        .size           triton_poi_fused_clone_9,(.L_x_1 - triton_poi_fused_clone_9)
        .other          triton_poi_fused_clone_9,@"STO_CUDA_ENTRY STV_DEFAULT"
triton_poi_fused_clone_9:
.text.triton_poi_fused_clone_9:
[----:B------:R-:W0:Y:S02]  /*0000*/  LDC R1, c[0x0][0x28] ;  /* 0x00000a00ff017b82 */ /* 0x000e240000000800 */
[----:B------:R-:W1:Y:S01]  /*0010*/  S2R R4, SR_TID.X ;  /* 0x0000000000047919 */ /* 0x000e620000002100 */
[----:B------:R-:W2:Y:S01]  /*0020*/  LDC.64 R10, c[0x0][0x220] ;  /* 0x00008800ff0a7b82 */ /* 0x000ea20000000a00 */
[----:B------:R-:W-:Y:S01]  /*0030*/  IMAD.MOV.U32 R12, RZ, RZ, RZ ;  /* 0x000000ffff0c7224 */ /* 0x000fe200078e00ff */
[----:B------:R-:W-:Y:S01]  /*0040*/  ULDC.64 UR4, c[0x0][0x208] ;  /* 0x0000820000047ab9 */ /* 0x000fe20000000a00 */
[----:B------:R-:W3:Y:S05]  /*0050*/  S2R R3, SR_CTAID.X ;  /* 0x0000000000037919 */ /* 0x000eea0000002500 */
[----:B------:R-:W4:Y:S01]  /*0060*/  LDC.64 R8, c[0x0][0x218] ;  /* 0x00008600ff087b82 */ /* 0x000f220000000a00 */
[----:B-1----:R-:W-:-:S02]  /*0070*/  LOP3.LUT R4, R4, 0x7f, RZ, 0xc0, !PT ;  /* 0x0000007f04047812 */ /* 0x002fc400078ec0ff */
[----:B---3--:R-:W-:-:S03]  /*0080*/  SHF.R.S32.HI R7, RZ, 0x18, R3 ;  /* 0x00000018ff077819 */ /* 0x008fc60000011403 */
[----:B------:R-:W-:Y:S02]  /*0090*/  IMAD R4, R3, 0x80, R4 ;  /* 0x0000008003047824 */ /* 0x000fe400078e0204 */
[----:B------:R-:W-:Y:S01]  /*00a0*/  IMAD.MOV.U32 R14, RZ, RZ, RZ ;  /* 0x000000ffff0e7224 */ /* 0x000fe200078e00ff */
[----:B------:R-:W-:Y:S01]  /*00b0*/  SGXT R7, R7, 0x1 ;  /* 0x000000010707781a */ /* 0x000fe20000000200 */
[----:B------:R-:W1:Y:S01]  /*00c0*/  LDC.64 R2, c[0x0][0x210] ;  /* 0x00008400ff027b82 */ /* 0x000e620000000a00 */
[----:B------:R-:W-:Y:S02]  /*00d0*/  ISETP.GE.AND P0, PT, R4, 0x100, PT ;  /* 0x000001000400780c */ /* 0x000fe40003f06270 */
[----:B------:R-:W-:-:S04]  /*00e0*/  LEA.HI R6, R7, R4, RZ, 0x2 ;  /* 0x0000000407067211 */ /* 0x000fc800078f10ff */
[----:B------:R-:W-:-:S05]  /*00f0*/  SHF.R.S32.HI R0, RZ, 0x2, R6 ;  /* 0x00000002ff007819 */ /* 0x000fca0000011406 */
[----:B--2---:R-:W-:-:S05]  /*0100*/  IMAD.WIDE R10, R0, 0x4, R10 ;  /* 0x00000004000a7825 */ /* 0x004fca00078e020a */
[----:B------:R-:W2:Y:S01]  /*0110*/  @!P0 LDG.E.EL R12, desc[UR4][R10.64] ;  /* 0x000000040a0c8981 */ /* 0x000ea2000c2e1900 */
[----:B----4-:R-:W-:-:S05]  /*0120*/  IMAD.WIDE R8, R0, 0x4, R8 ;  /* 0x0000000400087825 */ /* 0x010fca00078e0208 */
[----:B------:R-:W3:Y:S01]  /*0130*/  @!P0 LDG.E.EL R14, desc[UR4][R8.64] ;  /* 0x00000004080e8981 */ /* 0x000ee2000c2e1900 */
[----:B------:R-:W-:Y:S01]  /*0140*/  HFMA2.MMA R5, -RZ, RZ, 0, 0 ;  /* 0x00000000ff057435 */ /* 0x000fe200000001ff */
[----:B-1----:R-:W-:-:S09]  /*0150*/  IMAD.WIDE R2, R4, 0x4, R2 ;  /* 0x0000000404027825 */ /* 0x002fd200078e0202 */
[----:B------:R1:W4:Y:S01]  /*0160*/  @!P0 LDG.E R5, desc[UR4][R2.64] ;  /* 0x0000000402058981 */ /* 0x000322000c1e1900 */
[----:B------:R-:W-:Y:S01]  /*0170*/  IMAD.MOV.U32 R15, RZ, RZ, 0x3e800000 ;  /* 0x3e800000ff0f7424 */ /* 0x000fe200078e00ff */
[CC--:B-1----:R-:W-:Y:S02]  /*0180*/  LEA.HI R2, R7.reuse, R4.reuse, RZ, 0x4 ;  /* 0x0000000407027211 */ /* 0x0c2fe400078f20ff */
[----:B------:R-:W-:Y:S02]  /*0190*/  LEA.HI R7, R7, R4, RZ, 0x6 ;  /* 0x0000000407077211 */ /* 0x000fe400078f30ff */
[----:B------:R-:W-:Y:S02]  /*01a0*/  SHF.R.S32.HI R8, RZ, 0x4, R2 ;  /* 0x00000004ff087819 */ /* 0x000fe40000011402 */
[----:B------:R-:W1:Y:S02]  /*01b0*/  LDC.64 R2, c[0x0][0x228] ;  /* 0x00008a00ff027b82 */ /* 0x000e640000000a00 */
[----:B------:R-:W-:-:S04]  /*01c0*/  LEA.HI R9, R8, R8, RZ, 0x2 ;  /* 0x0000000808097211 */ /* 0x000fc800078f10ff */
[----:B------:R-:W-:-:S05]  /*01d0*/  LOP3.LUT R9, R9, 0x3ffffffc, RZ, 0xc0, !PT ;  /* 0x3ffffffc09097812 */ /* 0x000fca00078ec0ff */
[----:B------:R-:W-:Y:S02]  /*01e0*/  IMAD.IADD R9, R8, 0x1, -R9 ;  /* 0x0000000108097824 */ /* 0x000fe400078e0a09 */
[----:B--2---:R-:W-:-:S04]  /*01f0*/  FADD R12, RZ, -R12 ;  /* 0x8000000cff0c7221 */ /* 0x004fc80000000000 */
[----:B------:R-:W-:Y:S01]  /*0200*/  FMUL R12, R12, 1.4426950216293334961 ;  /* 0x3fb8aa3b0c0c7820 */ /* 0x000fe20000400000 */
[C---:B---3--:R-:W-:Y:S02]  /*0210*/  FSETP.GT.AND P1, PT, |R14|.reuse, 8.50705917302346158658e+37, PT ;  /* 0x7e8000000e00780b */ /* 0x048fe40003f24200 */
[----:B------:R-:W-:Y:S02]  /*0220*/  FSETP.GEU.AND P3, PT, |R14|, 1.175494350822287508e-38, PT ;  /* 0x008000000e00780b */ /* 0x000fe40003f6e200 */
[----:B------:R-:W-:Y:S02]  /*0230*/  FSETP.GEU.AND P2, PT, R12, -126, PT ;  /* 0xc2fc00000c00780b */ /* 0x000fe40003f4e000 */
[----:B------:R-:W-:-:S07]  /*0240*/  FSEL R11, R15, 1, P1 ;  /* 0x3f8000000f0b7808 */ /* 0x000fce0000800000 */
[----:B------:R-:W-:Y:S02]  /*0250*/  @P1 FMUL R14, R14, 0.25 ;  /* 0x3e8000000e0e1820 */ /* 0x000fe40000400000 */
[----:B------:R-:W-:Y:S02]  /*0260*/  @!P3 FMUL R11, R11, 16777216 ;  /* 0x4b8000000b0bb820 */ /* 0x000fe40000400000 */
[----:B------:R-:W-:Y:S01]  /*0270*/  @!P2 FMUL R12, R12, 0.5 ;  /* 0x3f0000000c0ca820 */ /* 0x000fe20000400000 */
[----:B------:R-:W-:-:S03]  /*0280*/  @!P3 FMUL R14, R14, 16777216 ;  /* 0x4b8000000e0eb820 */ /* 0x000fc60000400000 */
[----:B------:R2:W3:Y:S02]  /*0290*/  MUFU.EX2 R10, R12 ;  /* 0x0000000c000a7308 */ /* 0x0004e40000000800 */
[----:B--2---:R-:W-:Y:S02]  /*02a0*/  LOP3.LUT R12, R7, 0xffffffc0, RZ, 0xc0, !PT ;  /* 0xffffffc0070c7812 */ /* 0x004fe400078ec0ff */
[----:B------:R-:W-:Y:S02]  /*02b0*/  LOP3.LUT R7, R6, 0xfffffffc, RZ, 0xc0, !PT ;  /* 0xfffffffc06077812 */ /* 0x000fe400078ec0ff */
[----:B------:R-:W-:Y:S01]  /*02c0*/  LEA.HI R6, R0, R0, RZ, 0x2 ;  /* 0x0000000000067211 */ /* 0x000fe200078f10ff */
[----:B---3--:R-:W-:Y:S01]  /*02d0*/  @!P2 FMUL R10, R10, R10 ;  /* 0x0000000a0a0aa220 */ /* 0x008fe20000400000 */
[----:B------:R-:W-:Y:S02]  /*02e0*/  IADD3 R12, R12, R4, -R7 ;  /* 0x000000040c0c7210 */ /* 0x000fe40007ffe807 */
[----:B------:R-:W-:Y:S01]  /*02f0*/  LOP3.LUT R7, R6, 0xffffffc, RZ, 0xc0, !PT ;  /* 0x0ffffffc06077812 */ /* 0x000fe200078ec0ff */
[----:B------:R-:W-:-:S02]  /*0300*/  FADD R13, R10, 1 ;  /* 0x3f8000000a0d7421 */ /* 0x000fc40000000000 */
[----:B------:R-:W2:Y:S01]  /*0310*/  MUFU.RCP R10, R14 ;  /* 0x0000000e000a7308 */ /* 0x000ea20000001000 */
[----:B------:R-:W-:Y:S01]  /*0320*/  IADD3 R7, R0, -R7, RZ ;  /* 0x8000000700077210 */ /* 0x000fe20007ffe0ff */
[----:B------:R-:W-:Y:S01]  /*0330*/  IMAD R12, R9, 0x4, R12 ;  /* 0x00000004090c7824 */ /* 0x000fe200078e020c */
[----:B------:R-:W-:-:S04]  /*0340*/  FSETP.GT.AND P2, PT, R13, 8.50705917302346158658e+37, PT ;  /* 0x7e8000000d00780b */ /* 0x000fc80003f44000 */
[----:B------:R-:W-:Y:S02]  /*0350*/  FSEL R0, R15, 1, P2 ;  /* 0x3f8000000f007808 */ /* 0x000fe40001000000 */
[----:B------:R-:W-:-:S05]  /*0360*/  LEA R7, R7, R12, 0x4 ;  /* 0x0000000c07077211 */ /* 0x000fca00078e20ff */
[----:B-1----:R-:W-:-:S04]  /*0370*/  IMAD.WIDE R2, R7, 0x4, R2 ;  /* 0x0000000407027825 */ /* 0x002fc800078e0202 */
[----:B--2---:R-:W-:Y:S01]  /*0380*/  FMUL R10, R10, R11 ;  /* 0x0000000b0a0a7220 */ /* 0x004fe20000400000 */
[----:B------:R-:W-:-:S03]  /*0390*/  @P2 FMUL R13, R13, 0.25 ;  /* 0x3e8000000d0d2820 */ /* 0x000fc60000400000 */
[----:B----4-:R-:W-:-:S03]  /*03a0*/  FMUL R5, R10, R5 ;  /* 0x000000050a057220 */ /* 0x010fc60000400000 */
[----:B------:R-:W1:Y:S02]  /*03b0*/  MUFU.RCP R13, R13 ;  /* 0x0000000d000d7308 */ /* 0x000e640000001000 */
[----:B-1----:R-:W-:-:S04]  /*03c0*/  FMUL R0, R13, R0 ;  /* 0x000000000d007220 */ /* 0x002fc80000400000 */
[----:B------:R-:W-:Y:S01]  /*03d0*/  FMUL R5, R5, R0 ;  /* 0x0000000005057220 */ /* 0x000fe20000400000 */
[----:B------:R-:W-:Y:S06]  /*03e0*/  @P0 EXIT ;  /* 0x000000000000094d */ /* 0x000fec0003800000 */
[----:B------:R-:W-:Y:S01]  /*03f0*/  STG.E desc[UR4][R2.64], R5 ;  /* 0x0000000502007986 */ /* 0x000fe2000c101904 */
[----:B------:R-:W-:Y:S05]  /*0400*/  EXIT ;  /* 0x000000000000794d */ /* 0x000fea0003800000 */
.L_x_0:
[----:B------:R-:W-:-:S00]  /*0410*/  BRA `(.L_x_0) ;  /* 0xfffffffc00fc7947 */ /* 0x000fc0000383ffff */
[----:B------:R-:W-:-:S00]  /*0420*/  NOP ;  /* 0x0000000000007918 */ /* 0x000fc00000000000 */
        /* <DEDUP_REMOVED lines=13> */
.L_x_1:


//--------------------- .nv.constant0.triton_poi_fused_clone_9 --------------------------
	.section	.nv.constant0.triton_poi_fused_clone_9,"a",@progbits
	.sectionflags	@""
	.align	4
.nv.constant0.triton_poi_fused_clone_9:
	.zero		564
